	.headerflags	@"EF_CUDA_TEXMODE_UNIFIED EF_CUDA_64BIT_ADDRESS EF_CUDA_ACCELERATORS EF_CUDA_SM90 EF_CUDA_VIRTUAL_SM(EF_CUDA_SM90)"
	.elftype	@"ET_EXEC"


//--------------------- .nv.info                  --------------------------
	.section	.nv.info,"",@"SHT_CUDA_INFO"
	.align	4


	//----- nvinfo : EIATTR_REGCOUNT
	.align		4
        /*0000*/ 	.byte	0x04, 0x2f
        /*0002*/ 	.short	(.L_3 - .L_2)
	.align		4
.L_2:
        /*0004*/ 	.word	index@(triton_poi_fused__native_batch_norm_legit_no_training_19)
        /*0008*/ 	.word	0x00000012


	//----- nvinfo : EIATTR_MIN_STACK_SIZE
	.align		4
.L_3:
        /*000c*/ 	.byte	0x04, 0x12
        /*000e*/ 	.short	(.L_5 - .L_4)
	.align		4
.L_4:
        /*0010*/ 	.word	index@(triton_poi_fused__native_batch_norm_legit_no_training_19)
        /*0014*/ 	.word	0x00000000


	//----- nvinfo : EIATTR_FRAME_SIZE
	.align		4
.L_5:
        /*0018*/ 	.byte	0x04, 0x11
        /*001a*/ 	.short	(.L_7 - .L_6)
	.align		4
.L_6:
        /*001c*/ 	.word	index@(triton_poi_fused__native_batch_norm_legit_no_training_19)
        /*0020*/ 	.word	0x00000000


	//----- nvinfo : EIATTR_MIN_STACK_SIZE
	.align		4
.L_7:
        /*0024*/ 	.byte	0x04, 0x12
        /*0026*/ 	.short	(.L_9 - .L_8)
	.align		4
.L_8:
        /*0028*/ 	.word	index@(triton_poi_fused__native_batch_norm_legit_no_training_19)
        /*002c*/ 	.word	0x00000000
.L_9:


//--------------------- .nv.info.triton_poi_fused__native_batch_norm_legit_no_training_19 --------------------------
	.section	.nv.info.triton_poi_fused__native_batch_norm_legit_no_training_19,"",@"SHT_CUDA_INFO"
	.sectionflags	@""
	.align	4


	//----- nvinfo : EIATTR_CUDA_API_VERSION
	.align		4
        /*0000*/ 	.byte	0x04, 0x37
        /*0002*/ 	.short	(.L_11 - .L_10)
.L_10:
        /*0004*/ 	.word	0x0000007c


	//----- nvinfo : EIATTR_KPARAM_INFO
	.align		4
.L_11:
        /*0008*/ 	.byte	0x04, 0x17
        /*000a*/ 	.short	(.L_13 - .L_12)
.L_12:
        /*000c*/ 	.word	0x00000000
        /*0010*/ 	.short	0x0006
        /*0012*/ 	.short	0x0030
        /*0014*/ 	.byte	0x00, 0xf0, 0x11, 0x00


	//----- nvinfo : EIATTR_KPARAM_INFO
	.align		4
.L_13:
        /*0018*/ 	.byte	0x04, 0x17
        /*001a*/ 	.short	(.L_15 - .L_14)
.L_14:
        /*001c*/ 	.word	0x00000000
        /*0020*/ 	.short	0x0005
        /*0022*/ 	.short	0x0028
        /*0024*/ 	.byte	0x00, 0xf4, 0x21, 0x00


	//----- nvinfo : EIATTR_KPARAM_INFO
	.align		4
.L_15:
        /*0028*/ 	.byte	0x04, 0x17
        /*002a*/ 	.short	(.L_17 - .L_16)
.L_16:
        /*002c*/ 	.word	0x00000000
        /*0030*/ 	.short	0x0004
        /*0032*/ 	.short	0x0020
        /*0034*/ 	.byte	0x00, 0xf4, 0x21, 0x00


	//----- nvinfo : EIATTR_KPARAM_INFO
	.align		4
.L_17:
        /*0038*/ 	.byte	0x04, 0x17
        /*003a*/ 	.short	(.L_19 - .L_18)
.L_18:
        /*003c*/ 	.word	0x00000000
        /*0040*/ 	.short	0x0003
        /*0042*/ 	.short	0x0018
        /*0044*/ 	.byte	0x00, 0xf4, 0x21, 0x00


	//----- nvinfo : EIATTR_KPARAM_INFO
	.align		4
.L_19:
        /*0048*/ 	.byte	0x04, 0x17
        /*004a*/ 	.short	(.L_21 - .L_20)
.L_20:
        /*004c*/ 	.word	0x00000000
        /*0050*/ 	.short	0x0002
        /*0052*/ 	.short	0x0010
        /*0054*/ 	.byte	0x00, 0xf4, 0x21, 0x00


	//----- nvinfo : EIATTR_KPARAM_INFO
	.align		4
.L_21:
        /*0058*/ 	.byte	0x04, 0x17
        /*005a*/ 	.short	(.L_23 - .L_22)
.L_22:
        /*005c*/ 	.word	0x00000000
        /*0060*/ 	.short	0x0001
        /*0062*/ 	.short	0x0008
        /*0064*/ 	.byte	0x00, 0xf4, 0x21, 0x00


	//----- nvinfo : EIATTR_KPARAM_INFO
	.align		4
.L_23:
        /*0068*/ 	.byte	0x04, 0x17
        /*006a*/ 	.short	(.L_25 - .L_24)
.L_24:
        /*006c*/ 	.word	0x00000000
        /*0070*/ 	.short	0x0000
        /*0072*/ 	.short	0x0000
        /*0074*/ 	.byte	0x00, 0xf4, 0x21, 0x00


	//----- nvinfo : EIATTR_SPARSE_MMA_MASK
	.align		4
.L_25:
        /*0078*/ 	.byte	0x03, 0x50
        /*007a*/ 	.short	0x0000


	//----- nvinfo : EIATTR_MAXREG_COUNT
	.align		4
        /*007c*/ 	.byte	0x03, 0x1b
        /*007e*/ 	.short	0x00ff


	//----- nvinfo : EIATTR_EXIT_INSTR_OFFSETS
	.align		4
        /*0080*/ 	.byte	0x04, 0x1c
        /*0082*/ 	.short	(.L_27 - .L_26)


	//   ....[0]....
.L_26:
        /*0084*/ 	.word	0x00000310


	//   ....[1]....
        /*0088*/ 	.word	0x00000330


	//----- nvinfo : EIATTR_REQNTID
	.align		4
.L_27:
        /*008c*/ 	.byte	0x04, 0x10
        /*008e*/ 	.short	(.L_29 - .L_28)
.L_28:
        /*0090*/ 	.word	0x00000080
        /*0094*/ 	.word	0x00000001
        /*0098*/ 	.word	0x00000001


	//----- nvinfo : EIATTR_CBANK_PARAM_SIZE
	.align		4
.L_29:
        /*009c*/ 	.byte	0x03, 0x19
        /*009e*/ 	.short	0x0034


	//----- nvinfo : EIATTR_PARAM_CBANK
	.align		4
        /*00a0*/ 	.byte	0x04, 0x0a
        /*00a2*/ 	.short	(.L_31 - .L_30)
	.align		4
.L_30:
        /*00a4*/ 	.word	index@(.nv.constant0.triton_poi_fused__native_batch_norm_legit_no_training_19)
        /*00a8*/ 	.short	0x0210
        /*00aa*/ 	.short	0x0034


	//----- nvinfo : EIATTR_SW_WAR
	.align		4
.L_31:
        /*00ac*/ 	.byte	0x04, 0x36
        /*00ae*/ 	.short	(.L_33 - .L_32)
.L_32:
        /*00b0*/ 	.word	0x00000008
.L_33:


//--------------------- .nv.callgraph             --------------------------
	.section	.nv.callgraph,"",@"SHT_CUDA_CALLGRAPH"
	.align	4
	.sectionentsize	8
	.align		4
        /*0000*/ 	.word	0x00000000
	.align		4
        /*0004*/ 	.word	0xffffffff
	.align		4
        /*0008*/ 	.word	0x00000000
	.align		4
        /*000c*/ 	.word	0xfffffffe
	.align		4
        /*0010*/ 	.word	0x00000000
	.align		4
        /*0014*/ 	.word	0xfffffffd
	.align		4
        /*0018*/ 	.word	0x00000000
	.align		4
        /*001c*/ 	.word	0xfffffffc


//--------------------- .nv.constant4             --------------------------
	.section	.nv.constant4,"a",@progbits
	.align	8
	.align		8
.nv.constant4:
        /*0000*/ 	.dword	_$_str
	.align		8
        /*0008*/ 	.dword	_$_str_$_2


//--------------------- .text.triton_poi_fused__native_batch_norm_legit_no_training_19 --------------------------
	.section	.text.triton_poi_fused__native_batch_norm_legit_no_training_19,"ax",@progbits
	.align	128
        .global         triton_poi_fused__native_batch_norm_legit_no_training_19
        .type           triton_poi_fused__native_batch_norm_legit_no_training_19,@function
        .size           triton_poi_fused__native_batch_norm_legit_no_training_19,(.L_x_1 - triton_poi_fused__native_batch_norm_legit_no_training_19)
        .other          triton_poi_fused__native_batch_norm_legit_no_training_19,@"STO_CUDA_ENTRY STV_DEFAULT"
triton_poi_fused__native_batch_norm_legit_no_training_19:
.text.triton_poi_fused__native_batch_norm_legit_no_training_19:
[----:B------:R-:W0:Y:S01]  /*0000*/  LDC R1, c[0x0][0x28] ;  /* 0x00000a00ff017b82 */ /* 0x000e220000000800 */
[----:B------:R-:W1:Y:S07]  /*0010*/  S2R R0, SR_TID.X ;  /* 0x0000000000007919 */ /* 0x000e6e0000002100 */
[----:B------:R-:W2:Y:S01]  /*0020*/  LDC.64 R8, c[0x0][0x220] ;  /* 0x00008800ff087b82 */ /* 0x000ea20000000a00 */
[----:B------:R-:W-:Y:S01]  /*0030*/  HFMA2.MMA R14, -RZ, RZ, 0, 0 ;  /* 0x00000000ff0e7435 */ /* 0x000fe200000001ff */
[----:B------:R-:W-:Y:S01]  /*0040*/  ULDC.64 UR4, c[0x0][0x208] ;  /* 0x0000820000047ab9 */ /* 0x000fe20000000a00 */
[----:B------:R-:W3:Y:S05]  /*0050*/  S2R R3, SR_CTAID.X ;  /* 0x0000000000037919 */ /* 0x000eea0000002500 */
[----:B------:R-:W4:Y:S08]  /*0060*/  LDC.64 R6, c[0x0][0x218] ;  /* 0x00008600ff067b82 */ /* 0x000f300000000a00 */
[----:B------:R-:W5:Y:S08]  /*0070*/  LDC.64 R10, c[0x0][0x228] ;  /* 0x00008a00ff0a7b82 */ /* 0x000f700000000a00 */
[----:B------:R-:W4:Y:S01]  /*0080*/  LDC.64 R12, c[0x0][0x230] ;  /* 0x00008c00ff0c7b82 */ /* 0x000f220000000a00 */
[----:B-1----:R-:W-:-:S02]  /*0090*/  LOP3.LUT R0, R0, 0x7f, RZ, 0xc0, !PT ;  /* 0x0000007f00007812 */ /* 0x002fc400078ec0ff */
[----:B---3--:R-:W-:Y:S02]  /*00a0*/  SHF.R.S32.HI R2, RZ, 0x18, R3 ;  /* 0x00000018ff027819 */ /* 0x008fe40000011403 */
[----:B------:R-:W-:Y:S02]  /*00b0*/  LEA R0, R3, R0, 0x7 ;  /* 0x0000000003007211 */ /* 0x000fe400078e38ff */
[----:B------:R-:W-:Y:S02]  /*00c0*/  SGXT R3, R2, 0x1 ;  /* 0x000000010203781a */ /* 0x000fe40000000200 */
[----:B------:R-:W-:Y:S02]  /*00d0*/  ISETP.GE.AND P2, PT, R0, 0x1800, PT ;  /* 0x000018000000780c */ /* 0x000fe40003f46270 */
[----:B------:R-:W-:-:S04]  /*00e0*/  LEA.HI R3, R3, R0, RZ, 0x2 ;  /* 0x0000000003037211 */ /* 0x000fc800078f10ff */
[----:B------:R-:W-:-:S05]  /*00f0*/  SHF.R.S32.HI R3, RZ, 0x2, R3 ;  /* 0x00000002ff037819 */ /* 0x000fca0000011403 */
[----:B------:R-:W-:-:S05]  /*0100*/  IMAD.HI R2, R3, 0x2aaaaaab, RZ ;  /* 0x2aaaaaab03027827 */ /* 0x000fca00078e02ff */
[----:B------:R-:W-:-:S04]  /*0110*/  SHF.R.U32.HI R5, RZ, 0x1f, R2 ;  /* 0x0000001fff057819 */ /* 0x000fc80000011602 */
[----:B------:R-:W-:Y:S02]  /*0120*/  LEA.HI R2, R2, R5, RZ, 0x1a ;  /* 0x0000000502027211 */ /* 0x000fe400078fd0ff */
[----:B------:R-:W1:Y:S03]  /*0130*/  LDC.64 R4, c[0x0][0x210] ;  /* 0x00008400ff047b82 */ /* 0x000e660000000a00 */
[----:B------:R-:W-:-:S04]  /*0140*/  IMAD R15, R2, -0x180, R3 ;  /* 0xfffffe80020f7824 */ /* 0x000fc800078e0203 */
[----:B--2---:R-:W-:-:S05]  /*0150*/  IMAD.WIDE R8, R15, 0x4, R8 ;  /* 0x000000040f087825 */ /* 0x004fca00078e0208 */
[----:B------:R5:W2:Y:S01]  /*0160*/  @!P2 LDG.E.EL R14, desc[UR4][R8.64] ;  /* 0x00000004080ea981 */ /* 0x000aa2000c2e1900 */
[----:B------:R-:W-:Y:S01]  /*0170*/  CS2R R2, SRZ ;  /* 0x0000000000027805 */ /* 0x000fe2000001ff00 */
[----:B----4-:R-:W-:-:S05]  /*0180*/  IMAD.WIDE R6, R15, 0x4, R6 ;  /* 0x000000040f067825 */ /* 0x010fca00078e0206 */
[----:B------:R-:W3:Y:S01]  /*0190*/  @!P2 LDG.E.EL R3, desc[UR4][R6.64] ;  /* 0x000000040603a981 */ /* 0x000ee2000c2e1900 */
[----:B-1----:R-:W-:-:S04]  /*01a0*/  IMAD.WIDE R4, R0, 0x4, R4 ;  /* 0x0000000400047825 */ /* 0x002fc800078e0204 */
[C---:B-----5:R-:W-:Y:S01]  /*01b0*/  IMAD.WIDE R8, R15.reuse, 0x4, R10 ;  /* 0x000000040f087825 */ /* 0x060fe200078e020a */
[----:B------:R1:W3:Y:S03]  /*01c0*/  @!P2 LDG.E R2, desc[UR4][R4.64] ;  /* 0x000000040402a981 */ /* 0x0002e6000c1e1900 */
[----:B0-----:R-:W-:Y:S01]  /*01d0*/  IMAD.WIDE R10, R15, 0x4, R12 ;  /* 0x000000040f0a7825 */ /* 0x001fe200078e020c */
[----:B------:R-:W-:-:S06]  /*01e0*/  CS2R R12, SRZ ;  /* 0x00000000000c7805 */ /* 0x000fcc000001ff00 */
[----:B------:R-:W4:Y:S01]  /*01f0*/  @!P2 LDG.E.EL R12, desc[UR4][R8.64] ;  /* 0x00000004080ca981 */ /* 0x000f22000c2e1900 */
[----:B-1----:R-:W0:Y:S03]  /*0200*/  LDC.64 R4, c[0x0][0x238] ;  /* 0x00008e00ff047b82 */ /* 0x002e260000000a00 */
[----:B------:R-:W4:Y:S01]  /*0210*/  @!P2 LDG.E.EL R13, desc[UR4][R10.64] ;  /* 0x000000040a0da981 */ /* 0x000f22000c2e1900 */
[----:B------:R-:W-:Y:S01]  /*0220*/  MOV R6, 0x3e800000 ;  /* 0x3e80000000067802 */ /* 0x000fe20000000f00 */
[----:B--2---:R-:W-:-:S04]  /*0230*/  FADD R14, R14, 9.9999997473787516356e-06 ;  /* 0x3727c5ac0e0e7421 */ /* 0x004fc80000000000 */
[----:B------:R-:W1:Y:S02]  /*0240*/  MUFU.SQRT R15, R14 ;  /* 0x0000000e000f7308 */ /* 0x000e640000002000 */
[C---:B-1----:R-:W-:Y:S02]  /*0250*/  FSETP.GT.AND P0, PT, R15.reuse, 8.50705917302346158658e+37, PT ;  /* 0x7e8000000f00780b */ /* 0x042fe40003f04000 */
[----:B------:R-:W-:-:S11]  /*0260*/  FSETP.GEU.AND P1, PT, R15, 1.175494350822287508e-38, PT ;  /* 0x008000000f00780b */ /* 0x000fd60003f2e000 */
[----:B------:R-:W-:-:S04]  /*0270*/  @P0 FMUL R15, R15, 0.25 ;  /* 0x3e8000000f0f0820 */ /* 0x000fc80000400000 */
[----:B------:R-:W-:-:S06]  /*0280*/  @!P1 FMUL R15, R15, 16777216 ;  /* 0x4b8000000f0f9820 */ /* 0x000fcc0000400000 */
[----:B------:R-:W1:Y:S01]  /*0290*/  MUFU.RCP R15, R15 ;  /* 0x0000000f000f7308 */ /* 0x000e620000001000 */
[----:B------:R-:W-:Y:S01]  /*02a0*/  FSEL R6, R6, 1, P0 ;  /* 0x3f80000006067808 */ /* 0x000fe20000000000 */
[----:B---3--:R-:W-:-:S04]  /*02b0*/  FADD R2, -R3, R2 ;  /* 0x0000000203027221 */ /* 0x008fc80000000100 */
[----:B------:R-:W-:-:S04]  /*02c0*/  @!P1 FMUL R6, R6, 16777216 ;  /* 0x4b80000006069820 */ /* 0x000fc80000400000 */
[----:B-1----:R-:W-:-:S04]  /*02d0*/  FMUL R3, R15, R6 ;  /* 0x000000060f037220 */ /* 0x002fc80000400000 */
[----:B------:R-:W-:Y:S01]  /*02e0*/  FMUL R6, R2, R3 ;  /* 0x0000000302067220 */ /* 0x000fe20000400000 */
[----:B0-----:R-:W-:-:S04]  /*02f0*/  IMAD.WIDE R2, R0, 0x4, R4 ;  /* 0x0000000400027825 */ /* 0x001fc800078e0204 */
[----:B----4-:R-:W-:Y:S01]  /*0300*/  FFMA R13, R6, R12, R13 ;  /* 0x0000000c060d7223 */ /* 0x010fe2000000000d */
[----:B------:R-:W-:Y:S06]  /*0310*/  @P2 EXIT ;  /* 0x000000000000294d */ /* 0x000fec0003800000 */
[----:B------:R-:W-:Y:S01]  /*0320*/  STG.E desc[UR4][R2.64], R13 ;  /* 0x0000000d02007986 */ /* 0x000fe2000c101904 */
[----:B------:R-:W-:Y:S05]  /*0330*/  EXIT ;  /* 0x000000000000794d */ /* 0x000fea0003800000 */
.L_x_0:
[----:B------:R-:W-:-:S00]  /*0340*/  BRA `(.L_x_0) ;  /* 0xfffffffc00fc7947 */ /* 0x000fc0000383ffff */
[----:B------:R-:W-:-:S00]  /*0350*/  NOP ;  /* 0x0000000000007918 */ /* 0x000fc00000000000 */
        /* <DEDUP_REMOVED lines=10> */
.L_x_1:


//--------------------- .nv.global.init           --------------------------
	.section	.nv.global.init,"aw",@progbits
.nv.global.init:
	.type		_$_str,@object
	.size		_$_str,(_$_str_$_2 - _$_str)
_$_str:
        /*0000*/ 	.byte	0x5f, 0x5f, 0x43, 0x55, 0x44, 0x41, 0x5f, 0x46, 0x54, 0x5a, 0x00
	.type		_$_str_$_2,@object
	.size		_$_str_$_2,(.L_1 - _$_str_$_2)
_$_str_$_2:
        /*000b*/ 	.byte	0x5f, 0x5f, 0x43, 0x55, 0x44, 0x41, 0x5f, 0x50, 0x52, 0x45, 0x43, 0x5f, 0x53, 0x51, 0x52, 0x54
        /*001b*/ 	.byte	0x00
.L_1:


//--------------------- .nv.constant0.triton_poi_fused__native_batch_norm_legit_no_training_19 --------------------------
	.section	.nv.constant0.triton_poi_fused__native_batch_norm_legit_no_training_19,"a",@progbits
	.sectionflags	@""
	.align	4
.nv.constant0.triton_poi_fused__native_batch_norm_legit_no_training_19:
	.zero		580
